	.headerflags	@"EF_CUDA_TEXMODE_UNIFIED EF_CUDA_64BIT_ADDRESS EF_CUDA_ACCELERATORS EF_CUDA_SM90 EF_CUDA_VIRTUAL_SM(EF_CUDA_SM90)"
	.elftype	@"ET_EXEC"


//--------------------- .nv.info                  --------------------------
	.section	.nv.info,"",@"SHT_CUDA_INFO"
	.align	4


	//----- nvinfo : EIATTR_REGCOUNT
	.align		4
        /*0000*/ 	.byte	0x04, 0x2f
        /*0002*/ 	.short	(.L_3 - .L_2)
	.align		4
.L_2:
        /*0004*/ 	.word	index@(triton_poi_fused__native_batch_norm_legit_no_training_cat_relu_76)
        /*0008*/ 	.word	0x00000019


	//----- nvinfo : EIATTR_MIN_STACK_SIZE
	.align		4
.L_3:
        /*000c*/ 	.byte	0x04, 0x12
        /*000e*/ 	.short	(.L_5 - .L_4)
	.align		4
.L_4:
        /*0010*/ 	.word	index@(triton_poi_fused__native_batch_norm_legit_no_training_cat_relu_76)
        /*0014*/ 	.word	0x00000000


	//----- nvinfo : EIATTR_FRAME_SIZE
	.align		4
.L_5:
        /*0018*/ 	.byte	0x04, 0x11
        /*001a*/ 	.short	(.L_7 - .L_6)
	.align		4
.L_6:
        /*001c*/ 	.word	index@(triton_poi_fused__native_batch_norm_legit_no_training_cat_relu_76)
        /*0020*/ 	.word	0x00000000


	//----- nvinfo : EIATTR_MIN_STACK_SIZE
	.align		4
.L_7:
        /*0024*/ 	.byte	0x04, 0x12
        /*0026*/ 	.short	(.L_9 - .L_8)
	.align		4
.L_8:
        /*0028*/ 	.word	index@(triton_poi_fused__native_batch_norm_legit_no_training_cat_relu_76)
        /*002c*/ 	.word	0x00000000
.L_9:


//--------------------- .nv.info.triton_poi_fused__native_batch_norm_legit_no_training_cat_relu_76 --------------------------
	.section	.nv.info.triton_poi_fused__native_batch_norm_legit_no_training_cat_relu_76,"",@"SHT_CUDA_INFO"
	.sectionflags	@""
	.align	4


	//----- nvinfo : EIATTR_CUDA_API_VERSION
	.align		4
        /*0000*/ 	.byte	0x04, 0x37
        /*0002*/ 	.short	(.L_11 - .L_10)
.L_10:
        /*0004*/ 	.word	0x0000007c


	//----- nvinfo : EIATTR_KPARAM_INFO
	.align		4
.L_11:
        /*0008*/ 	.byte	0x04, 0x17
        /*000a*/ 	.short	(.L_13 - .L_12)
.L_12:
        /*000c*/ 	.word	0x00000000
        /*0010*/ 	.short	0x000a
        /*0012*/ 	.short	0x0050
        /*0014*/ 	.byte	0x00, 0xf0, 0x11, 0x00


	//----- nvinfo : EIATTR_KPARAM_INFO
	.align		4
.L_13:
        /*0018*/ 	.byte	0x04, 0x17
        /*001a*/ 	.short	(.L_15 - .L_14)
.L_14:
        /*001c*/ 	.word	0x00000000
        /*0020*/ 	.short	0x0009
        /*0022*/ 	.short	0x0048
        /*0024*/ 	.byte	0x00, 0xf4, 0x21, 0x00


	//----- nvinfo : EIATTR_KPARAM_INFO
	.align		4
.L_15:
        /*0028*/ 	.byte	0x04, 0x17
        /*002a*/ 	.short	(.L_17 - .L_16)
.L_16:
        /*002c*/ 	.word	0x00000000
        /*0030*/ 	.short	0x0008
        /*0032*/ 	.short	0x0040
        /*0034*/ 	.byte	0x00, 0xf4, 0x21, 0x00


	//----- nvinfo : EIATTR_KPARAM_INFO
	.align		4
.L_17:
        /*0038*/ 	.byte	0x04, 0x17
        /*003a*/ 	.short	(.L_19 - .L_18)
.L_18:
        /*003c*/ 	.word	0x00000000
        /*0040*/ 	.short	0x0007
        /*0042*/ 	.short	0x0038
        /*0044*/ 	.byte	0x00, 0xf4, 0x21, 0x00


	//----- nvinfo : EIATTR_KPARAM_INFO
	.align		4
.L_19:
        /*0048*/ 	.byte	0x04, 0x17
        /*004a*/ 	.short	(.L_21 - .L_20)
.L_20:
        /*004c*/ 	.word	0x00000000
        /*0050*/ 	.short	0x0006
        /*0052*/ 	.short	0x0030
        /*0054*/ 	.byte	0x00, 0xf4, 0x21, 0x00


	//----- nvinfo : EIATTR_KPARAM_INFO
	.align		4
.L_21:
        /*0058*/ 	.byte	0x04, 0x17
        /*005a*/ 	.short	(.L_23 - .L_22)
.L_22:
        /*005c*/ 	.word	0x00000000
        /*0060*/ 	.short	0x0005
        /*0062*/ 	.short	0x0028
        /*0064*/ 	.byte	0x00, 0xf4, 0x21, 0x00


	//----- nvinfo : EIATTR_KPARAM_INFO
	.align		4
.L_23:
        /*0068*/ 	.byte	0x04, 0x17
        /*006a*/ 	.short	(.L_25 - .L_24)
.L_24:
        /*006c*/ 	.word	0x00000000
        /*0070*/ 	.short	0x0004
        /*0072*/ 	.short	0x0020
        /*0074*/ 	.byte	0x00, 0xf4, 0x21, 0x00


	//----- nvinfo : EIATTR_KPARAM_INFO
	.align		4
.L_25:
        /*0078*/ 	.byte	0x04, 0x17
        /*007a*/ 	.short	(.L_27 - .L_26)
.L_26:
        /*007c*/ 	.word	0x00000000
        /*0080*/ 	.short	0x0003
        /*0082*/ 	.short	0x0018
        /*0084*/ 	.byte	0x00, 0xf4, 0x21, 0x00


	//----- nvinfo : EIATTR_KPARAM_INFO
	.align		4
.L_27:
        /*0088*/ 	.byte	0x04, 0x17
        /*008a*/ 	.short	(.L_29 - .L_28)
.L_28:
        /*008c*/ 	.word	0x00000000
        /*0090*/ 	.short	0x0002
        /*0092*/ 	.short	0x0010
        /*0094*/ 	.byte	0x00, 0xf4, 0x21, 0x00


	//----- nvinfo : EIATTR_KPARAM_INFO
	.align		4
.L_29:
        /*0098*/ 	.byte	0x04, 0x17
        /*009a*/ 	.short	(.L_31 - .L_30)
.L_30:
        /*009c*/ 	.word	0x00000000
        /*00a0*/ 	.short	0x0001
        /*00a2*/ 	.short	0x0008
        /*00a4*/ 	.byte	0x00, 0xf4, 0x21, 0x00


	//----- nvinfo : EIATTR_KPARAM_INFO
	.align		4
.L_31:
        /*00a8*/ 	.byte	0x04, 0x17
        /*00aa*/ 	.short	(.L_33 - .L_32)
.L_32:
        /*00ac*/ 	.word	0x00000000
        /*00b0*/ 	.short	0x0000
        /*00b2*/ 	.short	0x0000
        /*00b4*/ 	.byte	0x00, 0xf4, 0x21, 0x00


	//----- nvinfo : EIATTR_SPARSE_MMA_MASK
	.align		4
.L_33:
        /*00b8*/ 	.byte	0x03, 0x50
        /*00ba*/ 	.short	0x0000


	//----- nvinfo : EIATTR_MAXREG_COUNT
	.align		4
        /*00bc*/ 	.byte	0x03, 0x1b
        /*00be*/ 	.short	0x00ff


	//----- nvinfo : EIATTR_EXIT_INSTR_OFFSETS
	.align		4
        /*00c0*/ 	.byte	0x04, 0x1c
        /*00c2*/ 	.short	(.L_35 - .L_34)


	//   ....[0]....
.L_34:
        /*00c4*/ 	.word	0x00000600


	//   ....[1]....
        /*00c8*/ 	.word	0x00000620


	//----- nvinfo : EIATTR_REQNTID
	.align		4
.L_35:
        /*00cc*/ 	.byte	0x04, 0x10
        /*00ce*/ 	.short	(.L_37 - .L_36)
.L_36:
        /*00d0*/ 	.word	0x00000080
        /*00d4*/ 	.word	0x00000001
        /*00d8*/ 	.word	0x00000001


	//----- nvinfo : EIATTR_CBANK_PARAM_SIZE
	.align		4
.L_37:
        /*00dc*/ 	.byte	0x03, 0x19
        /*00de*/ 	.short	0x0054


	//----- nvinfo : EIATTR_PARAM_CBANK
	.align		4
        /*00e0*/ 	.byte	0x04, 0x0a
        /*00e2*/ 	.short	(.L_39 - .L_38)
	.align		4
.L_38:
        /*00e4*/ 	.word	index@(.nv.constant0.triton_poi_fused__native_batch_norm_legit_no_training_cat_relu_76)
        /*00e8*/ 	.short	0x0210
        /*00ea*/ 	.short	0x0054


	//----- nvinfo : EIATTR_SW_WAR
	.align		4
.L_39:
        /*00ec*/ 	.byte	0x04, 0x36
        /*00ee*/ 	.short	(.L_41 - .L_40)
.L_40:
        /*00f0*/ 	.word	0x00000008
.L_41:


//--------------------- .nv.callgraph             --------------------------
	.section	.nv.callgraph,"",@"SHT_CUDA_CALLGRAPH"
	.align	4
	.sectionentsize	8
	.align		4
        /*0000*/ 	.word	0x00000000
	.align		4
        /*0004*/ 	.word	0xffffffff
	.align		4
        /*0008*/ 	.word	0x00000000
	.align		4
        /*000c*/ 	.word	0xfffffffe
	.align		4
        /*0010*/ 	.word	0x00000000
	.align		4
        /*0014*/ 	.word	0xfffffffd
	.align		4
        /*0018*/ 	.word	0x00000000
	.align		4
        /*001c*/ 	.word	0xfffffffc


//--------------------- .nv.constant4             --------------------------
	.section	.nv.constant4,"a",@progbits
	.align	8
	.align		8
.nv.constant4:
        /*0000*/ 	.dword	_$_str
	.align		8
        /*0008*/ 	.dword	_$_str_$_2


//--------------------- .text.triton_poi_fused__native_batch_norm_legit_no_training_cat_relu_76 --------------------------
	.section	.text.triton_poi_fused__native_batch_norm_legit_no_training_cat_relu_76,"ax",@progbits
	.align	128
        .global         triton_poi_fused__native_batch_norm_legit_no_training_cat_relu_76
        .type           triton_poi_fused__native_batch_norm_legit_no_training_cat_relu_76,@function
        .size           triton_poi_fused__native_batch_norm_legit_no_training_cat_relu_76,(.L_x_1 - triton_poi_fused__native_batch_norm_legit_no_training_cat_relu_76)
        .other          triton_poi_fused__native_batch_norm_legit_no_training_cat_relu_76,@"STO_CUDA_ENTRY STV_DEFAULT"
triton_poi_fused__native_batch_norm_legit_no_training_cat_relu_76:
.text.triton_poi_fused__native_batch_norm_legit_no_training_cat_relu_76:
[----:B------:R-:W0:Y:S01]  /*0000*/  LDC R1, c[0x0][0x28] ;  /* 0x00000a00ff017b82 */ /* 0x000e220000000800 */
[----:B------:R-:W1:Y:S01]  /*0010*/  S2R R0, SR_TID.X ;  /* 0x0000000000007919 */ /* 0x000e620000002100 */
[----:B------:R-:W-:Y:S01]  /*0020*/  ULDC.64 UR4, c[0x0][0x220] ;  /* 0x0000880000047ab9 */ /* 0x000fe20000000a00 */
[----:B------:R-:W-:Y:S01]  /*0030*/  IMAD.MOV.U32 R18, RZ, RZ, RZ ;  /* 0x000000ffff127224 */ /* 0x000fe200078e00ff */
[----:B------:R-:W-:Y:S01]  /*0040*/  ULDC.64 UR6, c[0x0][0x228] ;  /* 0x00008a0000067ab9 */ /* 0x000fe20000000a00 */
[----:B------:R-:W2:Y:S01]  /*0050*/  S2R R3, SR_CTAID.X ;  /* 0x0000000000037919 */ /* 0x000ea20000002500 */
[----:B------:R-:W-:Y:S02]  /*0060*/  IMAD.MOV.U32 R8, RZ, RZ, RZ ;  /* 0x000000ffff087224 */ /* 0x000fe400078e00ff */
[----:B------:R-:W3:Y:S08]  /*0070*/  LDC.64 R12, c[0x0][0x210] ;  /* 0x00008400ff0c7b82 */ /* 0x000ef00000000a00 */
[----:B------:R-:W4:Y:S01]  /*0080*/  LDC.64 R10, c[0x0][0x230] ;  /* 0x00008c00ff0a7b82 */ /* 0x000f220000000a00 */
[----:B-1----:R-:W-:-:S05]  /*0090*/  LOP3.LUT R0, R0, 0x7f, RZ, 0xc0, !PT ;  /* 0x0000007f00007812 */ /* 0x002fca00078ec0ff */
[----:B--2---:R-:W-:-:S04]  /*00a0*/  IMAD R0, R3, 0x80, R0 ;  /* 0x0000008003007824 */ /* 0x004fc800078e0200 */
[----:B------:R-:W-:Y:S01]  /*00b0*/  IMAD.HI R4, R0, 0x6bca1af3, RZ ;  /* 0x6bca1af300047827 */ /* 0x000fe200078e02ff */
[----:B------:R-:W-:-:S04]  /*00c0*/  SHF.R.S32.HI R3, RZ, 0x1f, R0 ;  /* 0x0000001fff037819 */ /* 0x000fc80000011400 */
[----:B------:R-:W-:Y:S02]  /*00d0*/  LEA.HI R3, R3, R0, RZ, 0x2 ;  /* 0x0000000003037211 */ /* 0x000fe400078f10ff */
[----:B------:R-:W-:Y:S02]  /*00e0*/  SHF.R.U32.HI R7, RZ, 0x1f, R4 ;  /* 0x0000001fff077819 */ /* 0x000fe40000011604 */
[----:B------:R-:W-:Y:S02]  /*00f0*/  SHF.R.S32.HI R9, RZ, 0x2, R3 ;  /* 0x00000002ff097819 */ /* 0x000fe40000011403 */
[----:B------:R-:W-:Y:S02]  /*0100*/  LOP3.LUT R3, R3, 0xfffffffc, RZ, 0xc0, !PT ;  /* 0xfffffffc03037812 */ /* 0x000fe400078ec0ff */
[----:B------:R-:W-:Y:S01]  /*0110*/  LEA.HI.SX32 R4, R4, R7, 0x16 ;  /* 0x0000000704047211 */ /* 0x000fe200078fb2ff */
[----:B------:R-:W-:-:S04]  /*0120*/  IMAD.HI R2, R9, 0x6bca1af3, RZ ;  /* 0x6bca1af309027827 */ /* 0x000fc800078e02ff */
[----:B------:R-:W-:Y:S01]  /*0130*/  IMAD.IADD R3, R0, 0x1, -R3 ;  /* 0x0000000100037824 */ /* 0x000fe200078e0a03 */
[----:B------:R-:W-:-:S03]  /*0140*/  SHF.R.U32.HI R5, RZ, 0x1f, R2 ;  /* 0x0000001fff057819 */ /* 0x000fc60000011602 */
[----:B------:R-:W-:Y:S01]  /*0150*/  IMAD R3, R4, 0x80, R3 ;  /* 0x0000008004037824 */ /* 0x000fe200078e0203 */
[----:B------:R-:W-:-:S04]  /*0160*/  LEA.HI.SX32 R2, R2, R5, 0x18 ;  /* 0x0000000502027211 */ /* 0x000fc800078fc2ff */
[----:B------:R-:W-:Y:S01]  /*0170*/  SHF.R.S32.HI R5, RZ, 0x1f, R3 ;  /* 0x0000001fff057819 */ /* 0x000fe20000011403 */
[----:B------:R-:W-:-:S04]  /*0180*/  IMAD R9, R2, -0x260, R9 ;  /* 0xfffffda002097824 */ /* 0x000fc800078e0209 */
[C---:B------:R-:W-:Y:S01]  /*0190*/  IMAD.SHL.U32 R2, R9.reuse, 0x4, RZ ;  /* 0x0000000409027824 */ /* 0x040fe200078e00ff */
[----:B------:R-:W-:-:S04]  /*01a0*/  LOP3.LUT R19, R9, 0xffffffe0, RZ, 0xc0, !PT ;  /* 0xffffffe009137812 */ /* 0x000fc800078ec0ff */
[----:B------:R-:W-:Y:S02]  /*01b0*/  IADD3 R3, P1, R2, R3, RZ ;  /* 0x0000000302037210 */ /* 0x000fe40007f3e0ff */
[----:B------:R-:W-:Y:S02]  /*01c0*/  ISETP.NE.AND P0, PT, R19, 0x220, PT ;  /* 0x000002201300780c */ /* 0x000fe40003f05270 */
[----:B------:R-:W-:Y:S01]  /*01d0*/  LEA.HI.X.SX32 R2, R2, R5, 0x1, P1 ;  /* 0x0000000502027211 */ /* 0x000fe200008f0eff */
[C---:B------:R-:W-:Y:S01]  /*01e0*/  IMAD.SHL.U32 R14, R3.reuse, 0x4, RZ ;  /* 0x00000004030e7824 */ /* 0x040fe200078e00ff */
[----:B------:R-:W-:Y:S02]  /*01f0*/  ISETP.LT.AND P6, PT, R0, 0x2600, !P0 ;  /* 0x000026000000780c */ /* 0x000fe400047c1270 */
[----:B------:R-:W-:Y:S02]  /*0200*/  SHF.L.U64.HI R15, R3, 0x2, R2 ;  /* 0x00000002030f7819 */ /* 0x000fe40000010202 */
[----:B------:R-:W-:Y:S01]  /*0210*/  IADD3 R6, P1, R14, UR4, RZ ;  /* 0x000000040e067c10 */ /* 0x000fe2000ff3e0ff */
[----:B------:R-:W1:Y:S03]  /*0220*/  LDC.64 R2, c[0x0][0x238] ;  /* 0x00008e00ff027b82 */ /* 0x000e660000000a00 */
[----:B------:R-:W-:Y:S01]  /*0230*/  IADD3.X R7, R15, UR5, RZ, P1, !PT ;  /* 0x000000050f077c10 */ /* 0x000fe20008ffe4ff */
[----:B------:R-:W-:-:S04]  /*0240*/  ULDC.64 UR4, c[0x0][0x208] ;  /* 0x0000820000047ab9 */ /* 0x000fc80000000a00 */
[----:B------:R2:W5:Y:S01]  /*0250*/  @P6 LDG.E R18, desc[UR4][R6.64+-0x2200] ;  /* 0xffde000406126981 */ /* 0x000562000c1e1900 */
[----:B------:R-:W-:Y:S01]  /*0260*/  ISETP.GE.AND P1, PT, R0, 0x2600, PT ;  /* 0x000026000000780c */ /* 0x000fe20003f26270 */
[----:B------:R-:W-:-:S03]  /*0270*/  IMAD.MOV.U32 R5, RZ, RZ, RZ ;  /* 0x000000ffff057224 */ /* 0x000fc600078e00ff */
[C---:B------:R-:W-:Y:S01]  /*0280*/  ISETP.GT.AND P2, PT, R9.reuse, 0x23f, !P1 ;  /* 0x0000023f0900780c */ /* 0x040fe20004f44270 */
[----:B-1----:R-:W-:-:S08]  /*0290*/  IMAD.WIDE R2, R9, 0x4, R2 ;  /* 0x0000000409027825 */ /* 0x002fd000078e0202 */
[----:B------:R1:W5:Y:S01]  /*02a0*/  @!P1 LDG.E.EL R5, desc[UR4][R2.64] ;  /* 0x0000000402059981 */ /* 0x000362000c2e1900 */
[----:B------:R-:W-:-:S04]  /*02b0*/  IADD3 R16, P3, R14, UR6, RZ ;  /* 0x000000060e107c10 */ /* 0x000fc8000ff7e0ff */
[----:B------:R-:W-:Y:S01]  /*02c0*/  IADD3.X R17, R15, UR7, RZ, P3, !PT ;  /* 0x000000070f117c10 */ /* 0x000fe20009ffe4ff */
[----:B--2---:R-:W-:Y:S01]  /*02d0*/  IMAD R7, R4, -0x980, R0 ;  /* 0xfffff68004077824 */ /* 0x004fe200078e0200 */
[----:B------:R-:W-:-:S03]  /*02e0*/  ULDC.64 UR6, c[0x0][0x218] ;  /* 0x0000860000067ab9 */ /* 0x000fc60000000a00 */
[----:B------:R2:W5:Y:S01]  /*02f0*/  @P2 LDG.E R8, desc[UR4][R16.64+-0x2400] ;  /* 0xffdc000410082981 */ /* 0x000562000c1e1900 */
[----:B------:R-:W-:Y:S01]  /*0300*/  ISETP.NE.AND P4, PT, R19, 0x200, PT ;  /* 0x000002001300780c */ /* 0x000fe20003f85270 */
[----:B------:R-:W-:Y:S01]  /*0310*/  IMAD R21, R4, 0x800, R7 ;  /* 0x0000080004157824 */ /* 0x000fe200078e0207 */
[----:B------:R-:W-:Y:S01]  /*0320*/  IADD3 R14, P5, R14, UR6, RZ ;  /* 0x000000060e0e7c10 */ /* 0x000fe2000ffbe0ff */
[----:B------:R-:W4:Y:S01]  /*0330*/  LDC.64 R6, c[0x0][0x240] ;  /* 0x00009000ff067b82 */ /* 0x000f220000000a00 */
[----:B------:R-:W-:Y:S01]  /*0340*/  ISETP.GE.AND P3, PT, R9, 0x200, PT ;  /* 0x000002000900780c */ /* 0x000fe20003f66270 */
[----:B---3--:R-:W-:Y:S01]  /*0350*/  IMAD.WIDE R20, R21, 0x4, R12 ;  /* 0x0000000415147825 */ /* 0x008fe200078e020c */
[----:B------:R-:W-:Y:S02]  /*0360*/  IADD3.X R15, R15, UR7, RZ, P5, !PT ;  /* 0x000000070f0f7c10 */ /* 0x000fe4000affe4ff */
[----:B------:R-:W-:Y:S02]  /*0370*/  CS2R R12, SRZ ;  /* 0x00000000000c7805 */ /* 0x000fe4000001ff00 */
[----:B------:R-:W-:Y:S01]  /*0380*/  ISETP.LT.AND P5, PT, R0, 0x2600, !P3 ;  /* 0x000026000000780c */ /* 0x000fe20005fa1270 */
[----:B-1----:R-:W1:Y:S01]  /*0390*/  LDC.64 R2, c[0x0][0x248] ;  /* 0x00009200ff027b82 */ /* 0x002e620000000a00 */
[----:B--2---:R-:W-:-:S02]  /*03a0*/  IMAD.MOV.U32 R16, RZ, RZ, RZ ;  /* 0x000000ffff107224 */ /* 0x004fc400078e00ff */
[----:B----4-:R-:W-:-:S05]  /*03b0*/  IMAD.WIDE R10, R9, 0x4, R10 ;  /* 0x00000004090a7825 */ /* 0x010fca00078e020a */
[----:B------:R-:W2:Y:S04]  /*03c0*/  @!P1 LDG.E.EL R16, desc[UR4][R10.64] ;  /* 0x000000040a109981 */ /* 0x000ea8000c2e1900 */
[----:B------:R-:W3:Y:S01]  /*03d0*/  @P5 LDG.E R13, desc[UR4][R20.64] ;  /* 0x00000004140d5981 */ /* 0x000ee2000c1e1900 */
[----:B------:R-:W-:Y:S02]  /*03e0*/  IMAD.MOV.U32 R22, RZ, RZ, RZ ;  /* 0x000000ffff167224 */ /* 0x000fe400078e00ff */
[C---:B0-----:R-:W-:Y:S01]  /*03f0*/  IMAD.WIDE R6, R9.reuse, 0x4, R6 ;  /* 0x0000000409067825 */ /* 0x041fe200078e0206 */
[----:B-----5:R-:W-:Y:S02]  /*0400*/  SEL R4, R18, RZ, P6 ;  /* 0x000000ff12047207 */ /* 0x020fe40003000000 */
[----:B------:R-:W-:Y:S01]  /*0410*/  ISETP.LT.AND P6, PT, R0, 0x2600, !P4 ;  /* 0x000026000000780c */ /* 0x000fe200067c1270 */
[----:B-1----:R-:W-:-:S02]  /*0420*/  IMAD.WIDE R18, R9, 0x4, R2 ;  /* 0x0000000409127825 */ /* 0x002fc400078e0202 */
[----:B------:R-:W0:Y:S10]  /*0430*/  LDC.64 R2, c[0x0][0x250] ;  /* 0x00009400ff027b82 */ /* 0x000e340000000a00 */
[----:B------:R1:W4:Y:S01]  /*0440*/  @P6 LDG.E R12, desc[UR4][R14.64+-0x2000] ;  /* 0xffe000040e0c6981 */ /* 0x000322000c1e1900 */
[----:B------:R-:W-:-:S03]  /*0450*/  IMAD.MOV.U32 R9, RZ, RZ, RZ ;  /* 0x000000ffff097224 */ /* 0x000fc600078e00ff */
[----:B------:R-:W5:Y:S04]  /*0460*/  @!P1 LDG.E.EL R22, desc[UR4][R18.64] ;  /* 0x0000000412169981 */ /* 0x000f68000c2e1900 */
[----:B------:R0:W5:Y:S01]  /*0470*/  @!P1 LDG.E.EL R9, desc[UR4][R6.64] ;  /* 0x0000000406099981 */ /* 0x000162000c2e1900 */
[----:B------:R-:W-:-:S04]  /*0480*/  FADD R5, R5, 9.9999997473787516356e-06 ;  /* 0x3727c5ac05057421 */ /* 0x000fc80000000000 */
[----:B-1----:R-:W1:Y:S01]  /*0490*/  MUFU.SQRT R14, R5 ;  /* 0x00000005000e7308 */ /* 0x002e620000002000 */
[----:B------:R-:W-:Y:S01]  /*04a0*/  @P0 SEL R4, R8, RZ, P2 ;  /* 0x000000ff08040207 */ /* 0x000fe20001000000 */
[----:B------:R-:W-:Y:S01]  /*04b0*/  IMAD.MOV.U32 R11, RZ, RZ, 0x3e800000 ;  /* 0x3e800000ff0b7424 */ /* 0x000fe200078e00ff */
[----:B0-----:R-:W0:Y:S01]  /*04c0*/  LDC.64 R6, c[0x0][0x258] ;  /* 0x00009600ff067b82 */ /* 0x001e220000000a00 */
[C---:B-1----:R-:W-:Y:S02]  /*04d0*/  FSETP.GT.AND P0, PT, R14.reuse, 8.50705917302346158658e+37, PT ;  /* 0x7e8000000e00780b */ /* 0x042fe40003f04000 */
[----:B------:R-:W-:-:S11]  /*04e0*/  FSETP.GEU.AND P2, PT, R14, 1.175494350822287508e-38, PT ;  /* 0x008000000e00780b */ /* 0x000fd60003f4e000 */
[----:B------:R-:W-:-:S04]  /*04f0*/  @P0 FMUL R14, R14, 0.25 ;  /* 0x3e8000000e0e0820 */ /* 0x000fc80000400000 */
[----:B------:R-:W-:-:S06]  /*0500*/  @!P2 FMUL R14, R14, 16777216 ;  /* 0x4b8000000e0ea820 */ /* 0x000fcc0000400000 */
[----:B------:R-:W1:Y:S01]  /*0510*/  MUFU.RCP R14, R14 ;  /* 0x0000000e000e7308 */ /* 0x000e620000001000 */
[----:B------:R-:W-:Y:S02]  /*0520*/  FSEL R11, R11, 1, P0 ;  /* 0x3f8000000b0b7808 */ /* 0x000fe40000000000 */
[----:B---3--:R-:W-:-:S03]  /*0530*/  SEL R13, R13, RZ, P5 ;  /* 0x000000ff0d0d7207 */ /* 0x008fc60002800000 */
[----:B------:R-:W-:-:S04]  /*0540*/  @!P2 FMUL R11, R11, 16777216 ;  /* 0x4b8000000b0ba820 */ /* 0x000fc80000400000 */
[----:B-1----:R-:W-:Y:S01]  /*0550*/  FMUL R11, R14, R11 ;  /* 0x0000000b0e0b7220 */ /* 0x002fe20000400000 */
[----:B------:R-:W-:-:S04]  /*0560*/  IMAD.WIDE R2, R0, 0x4, R2 ;  /* 0x0000000400027825 */ /* 0x000fc800078e0202 */
[----:B0-----:R-:W-:Y:S01]  /*0570*/  IMAD.WIDE R6, R0, 0x4, R6 ;  /* 0x0000000400067825 */ /* 0x001fe200078e0206 */
[----:B----4-:R-:W-:-:S04]  /*0580*/  SEL R5, R12, RZ, P6 ;  /* 0x000000ff0c057207 */ /* 0x010fc80003000000 */
[----:B------:R-:W-:-:S05]  /*0590*/  @P3 SEL R13, R5, R4, !P4 ;  /* 0x00000004050d3207 */ /* 0x000fca0006000000 */
[----:B--2---:R-:W-:-:S04]  /*05a0*/  FADD R16, R13, -R16 ;  /* 0x800000100d107221 */ /* 0x004fc80000000000 */
[----:B------:R-:W-:-:S04]  /*05b0*/  FMUL R11, R16, R11 ;  /* 0x0000000b100b7220 */ /* 0x000fc80000400000 */
[----:B-----5:R-:W-:Y:S01]  /*05c0*/  FFMA R9, R11, R9, R22 ;  /* 0x000000090b097223 */ /* 0x020fe20000000016 */
[----:B------:R0:W-:Y:S04]  /*05d0*/  @!P1 STG.E desc[UR4][R2.64], R13 ;  /* 0x0000000d02009986 */ /* 0x0001e8000c101904 */
[----:B------:R-:W-:-:S04]  /*05e0*/  FSETP.GEU.AND P0, PT, R9, RZ, PT ;  /* 0x000000ff0900720b */ /* 0x000fc80003f0e000 */
[----:B------:R-:W-:Y:S01]  /*05f0*/  FSEL R9, R9, RZ, P0 ;  /* 0x000000ff09097208 */ /* 0x000fe20000000000 */
[----:B0-----:R-:W-:Y:S08]  /*0600*/  @P1 EXIT ;  /* 0x000000000000194d */ /* 0x001ff00003800000 */
[----:B------:R-:W-:Y:S01]  /*0610*/  STG.E desc[UR4][R6.64], R9 ;  /* 0x0000000906007986 */ /* 0x000fe2000c101904 */
[----:B------:R-:W-:Y:S05]  /*0620*/  EXIT ;  /* 0x000000000000794d */ /* 0x000fea0003800000 */
.L_x_0:
[----:B------:R-:W-:-:S00]  /*0630*/  BRA `(.L_x_0) ;  /* 0xfffffffc00fc7947 */ /* 0x000fc0000383ffff */
[----:B------:R-:W-:-:S00]  /*0640*/  NOP ;  /* 0x0000000000007918 */ /* 0x000fc00000000000 */
        /* <DEDUP_REMOVED lines=11> */
.L_x_1:


//--------------------- .nv.global.init           --------------------------
	.section	.nv.global.init,"aw",@progbits
.nv.global.init:
	.type		_$_str,@object
	.size		_$_str,(_$_str_$_2 - _$_str)
_$_str:
        /*0000*/ 	.byte	0x5f, 0x5f, 0x43, 0x55, 0x44, 0x41, 0x5f, 0x46, 0x54, 0x5a, 0x00
	.type		_$_str_$_2,@object
	.size		_$_str_$_2,(.L_1 - _$_str_$_2)
_$_str_$_2:
        /*000b*/ 	.byte	0x5f, 0x5f, 0x43, 0x55, 0x44, 0x41, 0x5f, 0x50, 0x52, 0x45, 0x43, 0x5f, 0x53, 0x51, 0x52, 0x54
        /*001b*/ 	.byte	0x00
.L_1:


//--------------------- .nv.constant0.triton_poi_fused__native_batch_norm_legit_no_training_cat_relu_76 --------------------------
	.section	.nv.constant0.triton_poi_fused__native_batch_norm_legit_no_training_cat_relu_76,"a",@progbits
	.sectionflags	@""
	.align	4
.nv.constant0.triton_poi_fused__native_batch_norm_legit_no_training_cat_relu_76:
	.zero		612
